	.headerflags	@"EF_CUDA_TEXMODE_UNIFIED EF_CUDA_64BIT_ADDRESS EF_CUDA_ACCELERATORS EF_CUDA_SM90 EF_CUDA_VIRTUAL_SM(EF_CUDA_SM90)"
	.elftype	@"ET_EXEC"


//--------------------- .nv.info                  --------------------------
	.section	.nv.info,"",@"SHT_CUDA_INFO"
	.align	4


	//----- nvinfo : EIATTR_REGCOUNT
	.align		4
        /*0000*/ 	.byte	0x04, 0x2f
        /*0002*/ 	.short	(.L_1 - .L_0)
	.align		4
.L_0:
        /*0004*/ 	.word	index@(triton_poi_fused_clone_2)
        /*0008*/ 	.word	0x0000000e


	//----- nvinfo : EIATTR_MIN_STACK_SIZE
	.align		4
.L_1:
        /*000c*/ 	.byte	0x04, 0x12
        /*000e*/ 	.short	(.L_3 - .L_2)
	.align		4
.L_2:
        /*0010*/ 	.word	index@(triton_poi_fused_clone_2)
        /*0014*/ 	.word	0x00000000


	//----- nvinfo : EIATTR_FRAME_SIZE
	.align		4
.L_3:
        /*0018*/ 	.byte	0x04, 0x11
        /*001a*/ 	.short	(.L_5 - .L_4)
	.align		4
.L_4:
        /*001c*/ 	.word	index@(triton_poi_fused_clone_2)
        /*0020*/ 	.word	0x00000000


	//----- nvinfo : EIATTR_MIN_STACK_SIZE
	.align		4
.L_5:
        /*0024*/ 	.byte	0x04, 0x12
        /*0026*/ 	.short	(.L_7 - .L_6)
	.align		4
.L_6:
        /*0028*/ 	.word	index@(triton_poi_fused_clone_2)
        /*002c*/ 	.word	0x00000000
.L_7:


//--------------------- .nv.info.triton_poi_fused_clone_2 --------------------------
	.section	.nv.info.triton_poi_fused_clone_2,"",@"SHT_CUDA_INFO"
	.sectionflags	@""
	.align	4


	//----- nvinfo : EIATTR_CUDA_API_VERSION
	.align		4
        /*0000*/ 	.byte	0x04, 0x37
        /*0002*/ 	.short	(.L_9 - .L_8)
.L_8:
        /*0004*/ 	.word	0x0000007c


	//----- nvinfo : EIATTR_KPARAM_INFO
	.align		4
.L_9:
        /*0008*/ 	.byte	0x04, 0x17
        /*000a*/ 	.short	(.L_11 - .L_10)
.L_10:
        /*000c*/ 	.word	0x00000000
        /*0010*/ 	.short	0x0003
        /*0012*/ 	.short	0x0014
        /*0014*/ 	.byte	0x00, 0xf0, 0x11, 0x00


	//----- nvinfo : EIATTR_KPARAM_INFO
	.align		4
.L_11:
        /*0018*/ 	.byte	0x04, 0x17
        /*001a*/ 	.short	(.L_13 - .L_12)
.L_12:
        /*001c*/ 	.word	0x00000000
        /*0020*/ 	.short	0x0002
        /*0022*/ 	.short	0x0010
        /*0024*/ 	.byte	0x00, 0xf0, 0x11, 0x00


	//----- nvinfo : EIATTR_KPARAM_INFO
	.align		4
.L_13:
        /*0028*/ 	.byte	0x04, 0x17
        /*002a*/ 	.short	(.L_15 - .L_14)
.L_14:
        /*002c*/ 	.word	0x00000000
        /*0030*/ 	.short	0x0001
        /*0032*/ 	.short	0x0008
        /*0034*/ 	.byte	0x00, 0xf4, 0x21, 0x00


	//----- nvinfo : EIATTR_KPARAM_INFO
	.align		4
.L_15:
        /*0038*/ 	.byte	0x04, 0x17
        /*003a*/ 	.short	(.L_17 - .L_16)
.L_16:
        /*003c*/ 	.word	0x00000000
        /*0040*/ 	.short	0x0000
        /*0042*/ 	.short	0x0000
        /*0044*/ 	.byte	0x00, 0xf4, 0x21, 0x00


	//----- nvinfo : EIATTR_SPARSE_MMA_MASK
	.align		4
.L_17:
        /*0048*/ 	.byte	0x03, 0x50
        /*004a*/ 	.short	0x0000


	//----- nvinfo : EIATTR_MAXREG_COUNT
	.align		4
        /*004c*/ 	.byte	0x03, 0x1b
        /*004e*/ 	.short	0x00ff


	//----- nvinfo : EIATTR_EXIT_INSTR_OFFSETS
	.align		4
        /*0050*/ 	.byte	0x04, 0x1c
        /*0052*/ 	.short	(.L_19 - .L_18)


	//   ....[0]....
.L_18:
        /*0054*/ 	.word	0x00000360


	//   ....[1]....
        /*0058*/ 	.word	0x000003d0


	//----- nvinfo : EIATTR_REQNTID
	.align		4
.L_19:
        /*005c*/ 	.byte	0x04, 0x10
        /*005e*/ 	.short	(.L_21 - .L_20)
.L_20:
        /*0060*/ 	.word	0x00000080
        /*0064*/ 	.word	0x00000001
        /*0068*/ 	.word	0x00000001


	//----- nvinfo : EIATTR_CBANK_PARAM_SIZE
	.align		4
.L_21:
        /*006c*/ 	.byte	0x03, 0x19
        /*006e*/ 	.short	0x0018


	//----- nvinfo : EIATTR_PARAM_CBANK
	.align		4
        /*0070*/ 	.byte	0x04, 0x0a
        /*0072*/ 	.short	(.L_23 - .L_22)
	.align		4
.L_22:
        /*0074*/ 	.word	index@(.nv.constant0.triton_poi_fused_clone_2)
        /*0078*/ 	.short	0x0210
        /*007a*/ 	.short	0x0018


	//----- nvinfo : EIATTR_SW_WAR
	.align		4
.L_23:
        /*007c*/ 	.byte	0x04, 0x36
        /*007e*/ 	.short	(.L_25 - .L_24)
.L_24:
        /*0080*/ 	.word	0x00000008
.L_25:


//--------------------- .nv.callgraph             --------------------------
	.section	.nv.callgraph,"",@"SHT_CUDA_CALLGRAPH"
	.align	4
	.sectionentsize	8
	.align		4
        /*0000*/ 	.word	0x00000000
	.align		4
        /*0004*/ 	.word	0xffffffff
	.align		4
        /*0008*/ 	.word	0x00000000
	.align		4
        /*000c*/ 	.word	0xfffffffe
	.align		4
        /*0010*/ 	.word	0x00000000
	.align		4
        /*0014*/ 	.word	0xfffffffd
	.align		4
        /*0018*/ 	.word	0x00000000
	.align		4
        /*001c*/ 	.word	0xfffffffc


//--------------------- .text.triton_poi_fused_clone_2 --------------------------
	.section	.text.triton_poi_fused_clone_2,"ax",@progbits
	.sectionflags	@"SHF_BARRIERS=1"
	.align	128
        .global         triton_poi_fused_clone_2
        .type           triton_poi_fused_clone_2,@function
        .size           triton_poi_fused_clone_2,(.L_x_1 - triton_poi_fused_clone_2)
        .other          triton_poi_fused_clone_2,@"STO_CUDA_ENTRY STV_DEFAULT"
triton_poi_fused_clone_2:
.text.triton_poi_fused_clone_2:
[----:B------:R-:W0:Y:S02]  /*0000*/  LDC R1, c[0x0][0x28] ;  /* 0x00000a00ff017b82 */ /* 0x000e240000000800 */
[----:B------:R-:W1:Y:S01]  /*0010*/  S2R R0, SR_TID.X ;  /* 0x0000000000007919 */ /* 0x000e620000002100 */
[----:B------:R-:W2:Y:S01]  /*0020*/  S2UR UR4, SR_CTAID.Y ;  /* 0x00000000000479c3 */ /* 0x000ea20000002600 */
[----:B------:R-:W-:-:S07]  /*0030*/  ULDC.64 UR8, c[0x0][0x208] ;  /* 0x0000820000087ab9 */ /* 0x000fce0000000a00 */
[----:B------:R-:W3:Y:S01]  /*0040*/  S2UR UR5, SR_CTAID.X ;  /* 0x00000000000579c3 */ /* 0x000ee20000002500 */
[----:B--2---:R-:W-:Y:S01]  /*0050*/  USHF.L.U32 UR4, UR4, 0x4, URZ ;  /* 0x0000000404047899 */ /* 0x004fe2000800063f */
[----:B-1----:R-:W-:Y:S01]  /*0060*/  IMAD.SHL.U32 R2, R0, 0x2, RZ ;  /* 0x0000000200027824 */ /* 0x002fe200078e00ff */
[----:B------:R-:W-:Y:S01]  /*0070*/  SHF.R.U32.HI R6, RZ, 0x3, R0 ;  /* 0x00000003ff067819 */ /* 0x000fe20000011600 */
[----:B---3--:R-:W-:-:S03]  /*0080*/  USHF.L.U32 UR5, UR5, 0x4, URZ ;  /* 0x0000000405057899 */ /* 0x008fc6000800063f */
[----:B------:R-:W-:Y:S02]  /*0090*/  LOP3.LUT R7, R2, 0xe, RZ, 0xc0, !PT ;  /* 0x0000000e02077812 */ /* 0x000fe400078ec0ff */
[----:B------:R-:W-:Y:S02]  /*00a0*/  SGXT.U32 R6, R6, 0x4 ;  /* 0x000000040606781a */ /* 0x000fe40000000000 */
[----:B------:R-:W-:Y:S02]  /*00b0*/  LOP3.LUT R4, R7, UR4, RZ, 0xfc, !PT ;  /* 0x0000000407047c12 */ /* 0x000fe4000f8efcff */
[----:B------:R-:W-:Y:S02]  /*00c0*/  LOP3.LUT R5, R6, UR5, RZ, 0xfc, !PT ;  /* 0x0000000506057c12 */ /* 0x000fe4000f8efcff */
[----:B------:R-:W-:Y:S02]  /*00d0*/  SHF.R.S32.HI R3, RZ, 0x1f, R4 ;  /* 0x0000001fff037819 */ /* 0x000fe40000011404 */
[----:B------:R-:W-:-:S02]  /*00e0*/  SHF.R.S32.HI R8, RZ, 0x1f, R5 ;  /* 0x0000001fff087819 */ /* 0x000fc40000011405 */
[----:B------:R-:W-:Y:S02]  /*00f0*/  LEA.HI R9, R3, R4, RZ, 0x2 ;  /* 0x0000000403097211 */ /* 0x000fe400078f10ff */
[----:B------:R-:W1:Y:S01]  /*0100*/  LDC.64 R2, c[0x0][0x210] ;  /* 0x00008400ff027b82 */ /* 0x000e620000000a00 */
[----:B------:R-:W-:Y:S02]  /*0110*/  LEA.HI R8, R8, R5, RZ, 0x2 ;  /* 0x0000000508087211 */ /* 0x000fe400078f10ff */
[C---:B------:R-:W-:Y:S01]  /*0120*/  IMAD.SHL.U32 R10, R9.reuse, 0x10, RZ ;  /* 0x00000010090a7824 */ /* 0x040fe200078e00ff */
[----:B------:R-:W-:Y:S02]  /*0130*/  LOP3.LUT R9, R9, 0xfffffffc, RZ, 0xc0, !PT ;  /* 0xfffffffc09097812 */ /* 0x000fe400078ec0ff */
[----:B------:R-:W-:Y:S02]  /*0140*/  LOP3.LUT R8, R8, 0xfffffffc, RZ, 0xc0, !PT ;  /* 0xfffffffc08087812 */ /* 0x000fe400078ec0ff */
[----:B------:R-:W-:-:S04]  /*0150*/  LOP3.LUT R10, R10, 0xffffffc0, RZ, 0xc0, !PT ;  /* 0xffffffc00a0a7812 */ /* 0x000fc800078ec0ff */
[----:B------:R-:W-:Y:S02]  /*0160*/  IADD3 R9, R10, R4, -R9 ;  /* 0x000000040a097210 */ /* 0x000fe40007ffe809 */
[----:B------:R-:W-:Y:S01]  /*0170*/  VIMNMX R4, R4, R5, !PT ;  /* 0x0000000504047248 */ /* 0x000fe20007fe0100 */
[----:B------:R-:W-:Y:S02]  /*0180*/  IMAD.IADD R5, R5, 0x1, -R8 ;  /* 0x0000000105057824 */ /* 0x000fe400078e0a08 */
[----:B------:R-:W-:Y:S01]  /*0190*/  IMAD.IADD R8, R8, 0x1, R9 ;  /* 0x0000000108087824 */ /* 0x000fe200078e0209 */
[----:B------:R-:W-:-:S03]  /*01a0*/  ISETP.GE.AND P0, PT, R4, 0x10, PT ;  /* 0x000000100400780c */ /* 0x000fc60003f06270 */
[----:B------:R-:W-:-:S04]  /*01b0*/  IMAD R5, R5, 0x10, R8 ;  /* 0x0000001005057824 */ /* 0x000fc800078e0208 */
[----:B-1----:R-:W-:Y:S01]  /*01c0*/  IMAD.WIDE R2, R5, 0x4, R2 ;  /* 0x0000000405027825 */ /* 0x002fe200078e0202 */
[----:B------:R-:W-:-:S06]  /*01d0*/  CS2R R4, SRZ ;  /* 0x0000000000047805 */ /* 0x000fcc000001ff00 */
[----:B------:R1:W2:Y:S01]  /*01e0*/  @!P0 LDG.E.64 R4, desc[UR8][R2.64] ;  /* 0x0000000802048981 */ /* 0x0002a2000c1e1b00 */
[----:B------:R-:W3:Y:S01]  /*01f0*/  S2UR UR6, SR_CgaCtaId ;  /* 0x00000000000679c3 */ /* 0x000ee20000008800 */
[----:B------:R-:W-:Y:S01]  /*0200*/  IMAD.SHL.U32 R10, R0, 0x20, RZ ;  /* 0x00000020000a7824 */ /* 0x000fe200078e00ff */
[----:B------:R-:W-:Y:S02]  /*0210*/  LOP3.LUT R8, R7, UR5, RZ, 0xfc, !PT ;  /* 0x0000000507087c12 */ /* 0x000fe4000f8efcff */
[----:B------:R-:W-:Y:S01]  /*0220*/  LOP3.LUT R7, R6, UR4, RZ, 0xfc, !PT ;  /* 0x0000000406077c12 */ /* 0x000fe2000f8efcff */
[----:B------:R-:W-:Y:S01]  /*0230*/  UMOV UR4, 0x400 ;  /* 0x0000040000047882 */ /* 0x000fe20000000000 */
[----:B------:R-:W-:Y:S02]  /*0240*/  LOP3.LUT R11, R10, 0xe0, RZ, 0xc0, !PT ;  /* 0x000000e00a0b7812 */ /* 0x000fe400078ec0ff */
[----:B------:R-:W-:Y:S02]  /*0250*/  VIMNMX R9, R7, R8, !PT ;  /* 0x0000000807097248 */ /* 0x000fe40007fe0100 */
[----:B-1----:R-:W-:-:S02]  /*0260*/  LOP3.LUT R2, R11, 0x10, RZ, 0xfc, !PT ;  /* 0x000000100b027812 */ /* 0x002fc400078efcff */
[----:B------:R-:W-:Y:S02]  /*0270*/  LOP3.LUT R6, R11, R6, RZ, 0xfc, !PT ;  /* 0x000000060b067212 */ /* 0x000fe400078efcff */
[----:B------:R-:W-:Y:S02]  /*0280*/  ISETP.GE.AND P0, PT, R9, 0x10, PT ;  /* 0x000000100900780c */ /* 0x000fe40003f06270 */
[----:B------:R-:W-:Y:S01]  /*0290*/  SHF.R.U32.HI R9, RZ, 0x1, R0 ;  /* 0x00000001ff097819 */ /* 0x000fe20000011600 */
[----:B------:R-:W-:-:S03]  /*02a0*/  IMAD.SHL.U32 R0, R0, 0x8, RZ ;  /* 0x0000000800007824 */ /* 0x000fc600078e00ff */
[----:B------:R-:W-:Y:S02]  /*02b0*/  LOP3.LUT R9, R9, 0x3c, RZ, 0xc0, !PT ;  /* 0x0000003c09097812 */ /* 0x000fe400078ec0ff */
[----:B------:R-:W-:Y:S01]  /*02c0*/  LOP3.LUT R0, R0, 0x3f8, RZ, 0xc0, !PT ;  /* 0x000003f800007812 */ /* 0x000fe200078ec0ff */
[----:B---3--:R-:W-:-:S06]  /*02d0*/  UPRMT UR4, UR6, 0x654, UR4 ;  /* 0x0000065406047896 */ /* 0x008fcc0008000004 */
[----:B------:R-:W-:Y:S02]  /*02e0*/  LEA.HI R11, R11, UR4, RZ, 0x1e ;  /* 0x000000040b0b7c11 */ /* 0x000fe4000f8ff0ff */
[----:B------:R-:W-:Y:S02]  /*02f0*/  LEA.HI R3, R2, UR4, RZ, 0x1e ;  /* 0x0000000402037c11 */ /* 0x000fe4000f8ff0ff */
[----:B------:R-:W-:Y:S01]  /*0300*/  IADD3 R0, R0, UR4, R9 ;  /* 0x0000000400007c10 */ /* 0x000fe2000fffe009 */
[C---:B------:R-:W-:Y:S02]  /*0310*/  IMAD R11, R6.reuse, 0x4, R11 ;  /* 0x00000004060b7824 */ /* 0x040fe400078e020b */
[----:B------:R-:W-:-:S03]  /*0320*/  IMAD R6, R6, 0x4, R3 ;  /* 0x0000000406067824 */ /* 0x000fc600078e0203 */
[----:B--2---:R1:W-:Y:S04]  /*0330*/  STS [R11], R4 ;  /* 0x000000040b007388 */ /* 0x0043e80000000800 */
[----:B------:R1:W-:Y:S01]  /*0340*/  STS [R6+0x40], R5 ;  /* 0x0000400506007388 */ /* 0x0003e20000000800 */
[----:B------:R-:W-:Y:S06]  /*0350*/  BAR.SYNC.DEFER_BLOCKING 0x0 ;  /* 0x0000000000007b1d */ /* 0x000fec0000010000 */
[----:B-1----:R-:W-:Y:S05]  /*0360*/  @P0 EXIT ;  /* 0x000000000000094d */ /* 0x002fea0003800000 */
[----:B------:R-:W-:Y:S01]  /*0370*/  LDS R4, [R0] ;  /* 0x0000000000047984 */ /* 0x000fe20000000800 */
[----:B------:R-:W0:Y:S01]  /*0380*/  LDC.64 R2, c[0x0][0x218] ;  /* 0x00008600ff027b82 */ /* 0x000e220000000a00 */
[----:B------:R-:W-:Y:S02]  /*0390*/  IMAD R7, R7, 0x10, R8 ;  /* 0x0000001007077824 */ /* 0x000fe400078e0208 */
[----:B------:R-:W1:Y:S02]  /*03a0*/  LDS R5, [R0+0x4] ;  /* 0x0000040000057984 */ /* 0x000e640000000800 */
[----:B0-----:R-:W-:-:S05]  /*03b0*/  IMAD.WIDE R2, R7, 0x4, R2 ;  /* 0x0000000407027825 */ /* 0x001fca00078e0202 */
[----:B-1----:R-:W-:Y:S01]  /*03c0*/  STG.E.64 desc[UR8][R2.64], R4 ;  /* 0x0000000402007986 */ /* 0x002fe2000c101b08 */
[----:B------:R-:W-:Y:S05]  /*03d0*/  EXIT ;  /* 0x000000000000794d */ /* 0x000fea0003800000 */
.L_x_0:
[----:B------:R-:W-:-:S00]  /*03e0*/  BRA `(.L_x_0) ;  /* 0xfffffffc00fc7947 */ /* 0x000fc0000383ffff */
[----:B------:R-:W-:-:S00]  /*03f0*/  NOP ;  /* 0x0000000000007918 */ /* 0x000fc00000000000 */
        /* <DEDUP_REMOVED lines=8> */
.L_x_1:


//--------------------- .nv.shared.triton_poi_fused_clone_2 --------------------------
	.section	.nv.shared.triton_poi_fused_clone_2,"aw",@nobits
	.sectionflags	@""
	.align	16
	.zero		1024


//--------------------- .nv.constant0.triton_poi_fused_clone_2 --------------------------
	.section	.nv.constant0.triton_poi_fused_clone_2,"a",@progbits
	.sectionflags	@""
	.align	4
.nv.constant0.triton_poi_fused_clone_2:
	.zero		552
